	.headerflags	@"EF_CUDA_TEXMODE_UNIFIED EF_CUDA_64BIT_ADDRESS EF_CUDA_ACCELERATORS EF_CUDA_SM90 EF_CUDA_VIRTUAL_SM(EF_CUDA_SM90)"
	.elftype	@"ET_EXEC"


//--------------------- .nv.info                  --------------------------
	.section	.nv.info,"",@"SHT_CUDA_INFO"
	.align	4


	//----- nvinfo : EIATTR_REGCOUNT
	.align		4
        /*0000*/ 	.byte	0x04, 0x2f
        /*0002*/ 	.short	(.L_2 - .L_1)
	.align		4
.L_1:
        /*0004*/ 	.word	index@(triton_per_fused__native_batch_norm_legit_convolution_leaky_relu_2)
        /*0008*/ 	.word	0x0000001d


	//----- nvinfo : EIATTR_MIN_STACK_SIZE
	.align		4
.L_2:
        /*000c*/ 	.byte	0x04, 0x12
        /*000e*/ 	.short	(.L_4 - .L_3)
	.align		4
.L_3:
        /*0010*/ 	.word	index@(triton_per_fused__native_batch_norm_legit_convolution_leaky_relu_2)
        /*0014*/ 	.word	0x00000000


	//----- nvinfo : EIATTR_FRAME_SIZE
	.align		4
.L_4:
        /*0018*/ 	.byte	0x04, 0x11
        /*001a*/ 	.short	(.L_6 - .L_5)
	.align		4
.L_5:
        /*001c*/ 	.word	index@(triton_per_fused__native_batch_norm_legit_convolution_leaky_relu_2)
        /*0020*/ 	.word	0x00000000


	//----- nvinfo : EIATTR_MIN_STACK_SIZE
	.align		4
.L_6:
        /*0024*/ 	.byte	0x04, 0x12
        /*0026*/ 	.short	(.L_8 - .L_7)
	.align		4
.L_7:
        /*0028*/ 	.word	index@(triton_per_fused__native_batch_norm_legit_convolution_leaky_relu_2)
        /*002c*/ 	.word	0x00000000
.L_8:


//--------------------- .nv.info.triton_per_fused__native_batch_norm_legit_convolution_leaky_relu_2 --------------------------
	.section	.nv.info.triton_per_fused__native_batch_norm_legit_convolution_leaky_relu_2,"",@"SHT_CUDA_INFO"
	.sectionflags	@""
	.align	4


	//----- nvinfo : EIATTR_CUDA_API_VERSION
	.align		4
        /*0000*/ 	.byte	0x04, 0x37
        /*0002*/ 	.short	(.L_10 - .L_9)
.L_9:
        /*0004*/ 	.word	0x0000007c


	//----- nvinfo : EIATTR_KPARAM_INFO
	.align		4
.L_10:
        /*0008*/ 	.byte	0x04, 0x17
        /*000a*/ 	.short	(.L_12 - .L_11)
.L_11:
        /*000c*/ 	.word	0x00000000
        /*0010*/ 	.short	0x0006
        /*0012*/ 	.short	0x002c
        /*0014*/ 	.byte	0x00, 0xf0, 0x11, 0x00


	//----- nvinfo : EIATTR_KPARAM_INFO
	.align		4
.L_12:
        /*0018*/ 	.byte	0x04, 0x17
        /*001a*/ 	.short	(.L_14 - .L_13)
.L_13:
        /*001c*/ 	.word	0x00000000
        /*0020*/ 	.short	0x0005
        /*0022*/ 	.short	0x0028
        /*0024*/ 	.byte	0x00, 0xf0, 0x11, 0x00


	//----- nvinfo : EIATTR_KPARAM_INFO
	.align		4
.L_14:
        /*0028*/ 	.byte	0x04, 0x17
        /*002a*/ 	.short	(.L_16 - .L_15)
.L_15:
        /*002c*/ 	.word	0x00000000
        /*0030*/ 	.short	0x0004
        /*0032*/ 	.short	0x0020
        /*0034*/ 	.byte	0x00, 0xf4, 0x21, 0x00


	//----- nvinfo : EIATTR_KPARAM_INFO
	.align		4
.L_16:
        /*0038*/ 	.byte	0x04, 0x17
        /*003a*/ 	.short	(.L_18 - .L_17)
.L_17:
        /*003c*/ 	.word	0x00000000
        /*0040*/ 	.short	0x0003
        /*0042*/ 	.short	0x0018
        /*0044*/ 	.byte	0x00, 0xf4, 0x21, 0x00


	//----- nvinfo : EIATTR_KPARAM_INFO
	.align		4
.L_18:
        /*0048*/ 	.byte	0x04, 0x17
        /*004a*/ 	.short	(.L_20 - .L_19)
.L_19:
        /*004c*/ 	.word	0x00000000
        /*0050*/ 	.short	0x0002
        /*0052*/ 	.short	0x0010
        /*0054*/ 	.byte	0x00, 0xf4, 0x21, 0x00


	//----- nvinfo : EIATTR_KPARAM_INFO
	.align		4
.L_20:
        /*0058*/ 	.byte	0x04, 0x17
        /*005a*/ 	.short	(.L_22 - .L_21)
.L_21:
        /*005c*/ 	.word	0x00000000
        /*0060*/ 	.short	0x0001
        /*0062*/ 	.short	0x0008
        /*0064*/ 	.byte	0x00, 0xf4, 0x21, 0x00


	//----- nvinfo : EIATTR_KPARAM_INFO
	.align		4
.L_22:
        /*0068*/ 	.byte	0x04, 0x17
        /*006a*/ 	.short	(.L_24 - .L_23)
.L_23:
        /*006c*/ 	.word	0x00000000
        /*0070*/ 	.short	0x0000
        /*0072*/ 	.short	0x0000
        /*0074*/ 	.byte	0x00, 0xf4, 0x21, 0x00


	//----- nvinfo : EIATTR_SPARSE_MMA_MASK
	.align		4
.L_24:
        /*0078*/ 	.byte	0x03, 0x50
        /*007a*/ 	.short	0x0000


	//----- nvinfo : EIATTR_MAXREG_COUNT
	.align		4
        /*007c*/ 	.byte	0x03, 0x1b
        /*007e*/ 	.short	0x00ff


	//----- nvinfo : EIATTR_COOP_GROUP_MASK_REGIDS
	.align		4
        /*0080*/ 	.byte	0x04, 0x29
        /*0082*/ 	.short	(.L_26 - .L_25)


	//   ....[0]....
.L_25:
        /*0084*/ 	.word	0xffffffff


	//   ....[1]....
        /*0088*/ 	.word	0xffffffff


	//   ....[2]....
        /*008c*/ 	.word	0xffffffff


	//   ....[3]....
        /*0090*/ 	.word	0xffffffff


	//   ....[4]....
        /*0094*/ 	.word	0xffffffff


	//   ....[5]....
        /*0098*/ 	.word	0xffffffff


	//   ....[6]....
        /*009c*/ 	.word	0xffffffff


	//   ....[7]....
        /*00a0*/ 	.word	0xffffffff


	//----- nvinfo : EIATTR_COOP_GROUP_INSTR_OFFSETS
	.align		4
.L_26:
        /*00a4*/ 	.byte	0x04, 0x28
        /*00a6*/ 	.short	(.L_28 - .L_27)


	//   ....[0]....
.L_27:
        /*00a8*/ 	.word	0x000002d0


	//   ....[1]....
        /*00ac*/ 	.word	0x000002f0


	//   ....[2]....
        /*00b0*/ 	.word	0x00000310


	//   ....[3]....
        /*00b4*/ 	.word	0x00000330


	//   ....[4]....
        /*00b8*/ 	.word	0x000003e0


	//   ....[5]....
        /*00bc*/ 	.word	0x00000400


	//   ....[6]....
        /*00c0*/ 	.word	0x00000430


	//   ....[7]....
        /*00c4*/ 	.word	0x00000490


	//----- nvinfo : EIATTR_EXIT_INSTR_OFFSETS
	.align		4
.L_28:
        /*00c8*/ 	.byte	0x04, 0x1c
        /*00ca*/ 	.short	(.L_30 - .L_29)


	//   ....[0]....
.L_29:
        /*00cc*/ 	.word	0x00000690


	//   ....[1]....
        /*00d0*/ 	.word	0x000006c0


	//----- nvinfo : EIATTR_REQNTID
	.align		4
.L_30:
        /*00d4*/ 	.byte	0x04, 0x10
        /*00d6*/ 	.short	(.L_32 - .L_31)
.L_31:
        /*00d8*/ 	.word	0x00000080
        /*00dc*/ 	.word	0x00000001
        /*00e0*/ 	.word	0x00000001


	//----- nvinfo : EIATTR_CBANK_PARAM_SIZE
	.align		4
.L_32:
        /*00e4*/ 	.byte	0x03, 0x19
        /*00e6*/ 	.short	0x0030


	//----- nvinfo : EIATTR_PARAM_CBANK
	.align		4
        /*00e8*/ 	.byte	0x04, 0x0a
        /*00ea*/ 	.short	(.L_34 - .L_33)
	.align		4
.L_33:
        /*00ec*/ 	.word	index@(.nv.constant0.triton_per_fused__native_batch_norm_legit_convolution_leaky_relu_2)
        /*00f0*/ 	.short	0x0210
        /*00f2*/ 	.short	0x0030


	//----- nvinfo : EIATTR_SW_WAR
	.align		4
.L_34:
        /*00f4*/ 	.byte	0x04, 0x36
        /*00f6*/ 	.short	(.L_36 - .L_35)
.L_35:
        /*00f8*/ 	.word	0x00000008
.L_36:


//--------------------- .nv.callgraph             --------------------------
	.section	.nv.callgraph,"",@"SHT_CUDA_CALLGRAPH"
	.align	4
	.sectionentsize	8
	.align		4
        /*0000*/ 	.word	0x00000000
	.align		4
        /*0004*/ 	.word	0xffffffff
	.align		4
        /*0008*/ 	.word	0x00000000
	.align		4
        /*000c*/ 	.word	0xfffffffe
	.align		4
        /*0010*/ 	.word	0x00000000
	.align		4
        /*0014*/ 	.word	0xfffffffd
	.align		4
        /*0018*/ 	.word	0x00000000
	.align		4
        /*001c*/ 	.word	0xfffffffc


//--------------------- .nv.constant4             --------------------------
	.section	.nv.constant4,"a",@progbits
	.align	8
	.align		8
.nv.constant4:
        /*0000*/ 	.dword	_$_str


//--------------------- .text.triton_per_fused__native_batch_norm_legit_convolution_leaky_relu_2 --------------------------
	.section	.text.triton_per_fused__native_batch_norm_legit_convolution_leaky_relu_2,"ax",@progbits
	.sectionflags	@"SHF_BARRIERS=1"
	.align	128
        .global         triton_per_fused__native_batch_norm_legit_convolution_leaky_relu_2
        .type           triton_per_fused__native_batch_norm_legit_convolution_leaky_relu_2,@function
        .size           triton_per_fused__native_batch_norm_legit_convolution_leaky_relu_2,(.L_x_1 - triton_per_fused__native_batch_norm_legit_convolution_leaky_relu_2)
        .other          triton_per_fused__native_batch_norm_legit_convolution_leaky_relu_2,@"STO_CUDA_ENTRY STV_DEFAULT"
triton_per_fused__native_batch_norm_legit_convolution_leaky_relu_2:
.text.triton_per_fused__native_batch_norm_legit_convolution_leaky_relu_2:
[----:B------:R-:W0:Y:S02]  /*0000*/  LDC R1, c[0x0][0x28] ;  /* 0x00000a00ff017b82 */ /* 0x000e240000000800 */
[----:B------:R-:W1:Y:S01]  /*0010*/  S2R R0, SR_TID.X ;  /* 0x0000000000007919 */ /* 0x000e620000002100 */
[----:B------:R-:W2:Y:S01]  /*0020*/  LDC.64 R2, c[0x0][0x210] ;  /* 0x00008400ff027b82 */ /* 0x000ea20000000a00 */
[----:B------:R-:W-:Y:S01]  /*0030*/  ULDC.64 UR6, c[0x0][0x208] ;  /* 0x0000820000067ab9 */ /* 0x000fe20000000a00 */
[----:B------:R-:W3:Y:S06]  /*0040*/  S2R R4, SR_CTAID.X ;  /* 0x0000000000047919 */ /* 0x000eec0000002500 */
[----:B------:R-:W4:Y:S01]  /*0050*/  LDC.64 R10, c[0x0][0x218] ;  /* 0x00008600ff0a7b82 */ /* 0x000f220000000a00 */
[----:B-1----:R-:W-:-:S02]  /*0060*/  SHF.R.U32.HI R8, RZ, 0x4, R0 ;  /* 0x00000004ff087819 */ /* 0x002fc40000011600 */
[----:B---3--:R-:W-:Y:S02]  /*0070*/  SHF.L.U32 R17, R4, 0x3, RZ ;  /* 0x0000000304117819 */ /* 0x008fe400000006ff */
[----:B------:R-:W-:Y:S02]  /*0080*/  SGXT.U32 R8, R8, 0x3 ;  /* 0x000000030808781a */ /* 0x000fe40000000000 */
[----:B------:R-:W-:Y:S02]  /*0090*/  SHF.R.S32.HI R12, RZ, 0x1c, R4 ;  /* 0x0000001cff0c7819 */ /* 0x000fe40000011404 */
[----:B------:R-:W-:Y:S02]  /*00a0*/  SHF.L.U32 R4, R0, 0x2, RZ ;  /* 0x0000000200047819 */ /* 0x000fe400000006ff */
[----:B------:R-:W-:Y:S02]  /*00b0*/  LOP3.LUT R9, R17, R8, RZ, 0xfc, !PT ;  /* 0x0000000811097212 */ /* 0x000fe400078efcff */
[----:B------:R-:W-:-:S02]  /*00c0*/  SGXT R12, R12, 0x1 ;  /* 0x000000010c0c781a */ /* 0x000fc40000000200 */
[----:B------:R-:W-:Y:S02]  /*00d0*/  LOP3.LUT R6, R4, 0x3c, RZ, 0xc0, !PT ;  /* 0x0000003c04067812 */ /* 0x000fe400078ec0ff */
[----:B------:R-:W-:Y:S02]  /*00e0*/  CS2R R4, SRZ ;  /* 0x0000000000047805 */ /* 0x000fe4000001ff00 */
[----:B------:R-:W-:Y:S02]  /*00f0*/  LEA.HI R12, R12, R9, RZ, 0x8 ;  /* 0x000000090c0c7211 */ /* 0x000fe400078f40ff */
[C---:B------:R-:W-:Y:S02]  /*0100*/  ISETP.GE.AND P2, PT, R9.reuse, 0x400, PT ;  /* 0x000004000900780c */ /* 0x040fe40003f46270 */
[----:B------:R-:W-:Y:S02]  /*0110*/  LEA R19, R9, R6, 0x6 ;  /* 0x0000000609137211 */ /* 0x000fe400078e30ff */
[----:B------:R-:W-:-:S02]  /*0120*/  CS2R R6, SRZ ;  /* 0x0000000000067805 */ /* 0x000fc4000001ff00 */
[----:B------:R-:W-:Y:S01]  /*0130*/  LOP3.LUT R12, R12, 0xffffff00, RZ, 0xc0, !PT ;  /* 0xffffff000c0c7812 */ /* 0x000fe200078ec0ff */
[----:B--2---:R-:W-:-:S03]  /*0140*/  IMAD.WIDE R2, R19, 0x4, R2 ;  /* 0x0000000413027825 */ /* 0x004fc600078e0202 */
[----:B------:R-:W-:Y:S01]  /*0150*/  IADD3 R9, R9, -R12, RZ ;  /* 0x8000000c09097210 */ /* 0x000fe20007ffe0ff */
[----:B------:R-:W-:Y:S02]  /*0160*/  HFMA2.MMA R12, -RZ, RZ, 0, 0 ;  /* 0x00000000ff0c7435 */ /* 0x000fe400000001ff */
[----:B------:R-:W2:Y:S02]  /*0170*/  @!P2 LDG.E.128 R4, desc[UR6][R2.64] ;  /* 0x000000060204a981 */ /* 0x000ea4000c1e1d00 */
[----:B----4-:R-:W-:-:S06]  /*0180*/  IMAD.WIDE R10, R9, 0x4, R10 ;  /* 0x00000004090a7825 */ /* 0x010fcc00078e020a */
[----:B------:R-:W3:Y:S01]  /*0190*/  @!P2 LDG.E.EL R12, desc[UR6][R10.64] ;  /* 0x000000060a0ca981 */ /* 0x000ee2000c2e1900 */
[----:B------:R-:W1:Y:S01]  /*01a0*/  S2UR UR5, SR_CgaCtaId ;  /* 0x00000000000579c3 */ /* 0x000e620000008800 */
[----:B------:R-:W-:Y:S01]  /*01b0*/  UMOV UR4, 0x400 ;  /* 0x0000040000047882 */ /* 0x000fe20000000000 */
[----:B------:R-:W-:Y:S02]  /*01c0*/  MOV R26, 0x3c800000 ;  /* 0x3c800000001a7802 */ /* 0x000fe40000000f00 */
[----:B------:R-:W-:Y:S02]  /*01d0*/  LOP3.LUT P0, RZ, R0, 0x78, RZ, 0xc0, !PT ;  /* 0x0000007800ff7812 */ /* 0x000fe4000780c0ff */
[----:B------:R-:W-:-:S04]  /*01e0*/  LOP3.LUT R17, R17, 0x7, R0, 0xf8, !PT ;  /* 0x0000000711117812 */ /* 0x000fc800078ef800 */
[----:B------:R-:W-:Y:S01]  /*01f0*/  ISETP.LT.AND P0, PT, R17, 0x400, !P0 ;  /* 0x000004001100780c */ /* 0x000fe20004701270 */
[----:B-1----:R-:W-:Y:S01]  /*0200*/  UPRMT UR4, UR5, 0x654, UR4 ;  /* 0x0000065405047896 */ /* 0x002fe20008000004 */
[----:B--2---:R-:W-:Y:S02]  /*0210*/  SEL R9, R4, RZ, !P2 ;  /* 0x000000ff04097207 */ /* 0x004fe40005000000 */
[----:B------:R-:W-:Y:S02]  /*0220*/  SEL R5, R5, RZ, !P2 ;  /* 0x000000ff05057207 */ /* 0x000fe40005000000 */
[----:B------:R-:W-:Y:S01]  /*0230*/  SEL R13, R6, RZ, !P2 ;  /* 0x000000ff060d7207 */ /* 0x000fe20005000000 */
[--C-:B---3--:R-:W-:Y:S02]  /*0240*/  FADD R4, R9, R12.reuse ;  /* 0x0000000c09047221 */ /* 0x108fe40000000000 */
[--C-:B------:R-:W-:Y:S01]  /*0250*/  FADD R5, R5, R12.reuse ;  /* 0x0000000c05057221 */ /* 0x100fe20000000000 */
[----:B------:R-:W-:Y:S01]  /*0260*/  SEL R7, R7, RZ, !P2 ;  /* 0x000000ff07077207 */ /* 0x000fe20005000000 */
[----:B------:R-:W-:-:S02]  /*0270*/  FADD R6, R13, R12 ;  /* 0x0000000c0d067221 */ /* 0x000fc40000000000 */
[----:B------:R-:W-:Y:S02]  /*0280*/  FADD R9, R4, R5 ;  /* 0x0000000504097221 */ /* 0x000fe40000000000 */
[----:B------:R-:W-:Y:S02]  /*0290*/  FADD R7, R7, R12 ;  /* 0x0000000c07077221 */ /* 0x000fe40000000000 */
[----:B------:R-:W-:-:S04]  /*02a0*/  FADD R12, R6, R9 ;  /* 0x00000009060c7221 */ /* 0x000fc80000000000 */
[----:B------:R-:W-:-:S05]  /*02b0*/  FADD R12, R7, R12 ;  /* 0x0000000c070c7221 */ /* 0x000fca0000000000 */
[----:B------:R-:W-:-:S05]  /*02c0*/  FSEL R12, R12, RZ, !P2 ;  /* 0x000000ff0c0c7208 */ /* 0x000fca0005000000 */
[----:B------:R-:W1:Y:S02]  /*02d0*/  SHFL.BFLY PT, R9, R12, 0x8, 0x1f ;  /* 0x0d001f000c097f89 */ /* 0x000e6400000e0000 */
[----:B-1----:R-:W-:-:S05]  /*02e0*/  FADD R11, R12, R9 ;  /* 0x000000090c0b7221 */ /* 0x002fca0000000000 */
[----:B------:R-:W1:Y:S02]  /*02f0*/  SHFL.BFLY PT, R10, R11, 0x4, 0x1f ;  /* 0x0c801f000b0a7f89 */ /* 0x000e6400000e0000 */
[----:B-1----:R-:W-:-:S05]  /*0300*/  FADD R13, R11, R10 ;  /* 0x0000000a0b0d7221 */ /* 0x002fca0000000000 */
[----:B------:R-:W1:Y:S02]  /*0310*/  SHFL.BFLY PT, R10, R13, 0x2, 0x1f ;  /* 0x0c401f000d0a7f89 */ /* 0x000e6400000e0000 */
[----:B-1----:R-:W-:-:S05]  /*0320*/  FADD R15, R13, R10 ;  /* 0x0000000a0d0f7221 */ /* 0x002fca0000000000 */
[----:B------:R-:W1:Y:S02]  /*0330*/  SHFL.BFLY PT, R14, R15, 0x1, 0x1f ;  /* 0x0c201f000f0e7f89 */ /* 0x000e6400000e0000 */
[----:B-1----:R-:W-:-:S04]  /*0340*/  FADD R14, R15, R14 ;  /* 0x0000000e0f0e7221 */ /* 0x002fc80000000000 */
[C---:B------:R-:W-:Y:S01]  /*0350*/  FFMA R9, R14.reuse, -0.015625, R5 ;  /* 0xbc8000000e097823 */ /* 0x040fe20000000005 */
[C---:B------:R-:W-:Y:S01]  /*0360*/  FFMA R18, R14.reuse, -0.015625, R4 ;  /* 0xbc8000000e127823 */ /* 0x040fe20000000004 */
[C---:B------:R-:W-:Y:S01]  /*0370*/  FFMA R10, R14.reuse, -0.015625, R6 ;  /* 0xbc8000000e0a7823 */ /* 0x040fe20000000006 */
[----:B------:R-:W-:Y:S01]  /*0380*/  FFMA R11, R14, -0.015625, R7 ;  /* 0xbc8000000e0b7823 */ /* 0x000fe20000000007 */
[----:B------:R-:W-:-:S04]  /*0390*/  FMUL R21, R9, R9 ;  /* 0x0000000909157220 */ /* 0x000fc80000400000 */
[----:B------:R-:W-:-:S04]  /*03a0*/  FFMA R21, R18, R18, R21 ;  /* 0x0000001212157223 */ /* 0x000fc80000000015 */
[----:B------:R-:W-:-:S04]  /*03b0*/  FFMA R12, R10, R10, R21 ;  /* 0x0000000a0a0c7223 */ /* 0x000fc80000000015 */
[----:B------:R-:W-:-:S05]  /*03c0*/  FFMA R12, R11, R11, R12 ;  /* 0x0000000b0b0c7223 */ /* 0x000fca000000000c */
[----:B------:R-:W-:-:S05]  /*03d0*/  FSEL R13, R12, RZ, !P2 ;  /* 0x000000ff0c0d7208 */ /* 0x000fca0005000000 */
[----:B------:R-:W1:Y:S02]  /*03e0*/  SHFL.BFLY PT, R12, R13, 0x8, 0x1f ;  /* 0x0d001f000d0c7f89 */ /* 0x000e6400000e0000 */
[----:B-1----:R-:W-:-:S05]  /*03f0*/  FADD R15, R13, R12 ;  /* 0x0000000c0d0f7221 */ /* 0x002fca0000000000 */
[----:B------:R-:W1:Y:S02]  /*0400*/  SHFL.BFLY PT, R12, R15, 0x4, 0x1f ;  /* 0x0c801f000f0c7f89 */ /* 0x000e6400000e0000 */
[----:B-1----:R-:W-:Y:S01]  /*0410*/  FADD R16, R15, R12 ;  /* 0x0000000c0f107221 */ /* 0x002fe20000000000 */
[----:B------:R-:W-:-:S04]  /*0420*/  LOP3.LUT R12, R0, 0x7, RZ, 0xc0, !PT ;  /* 0x00000007000c7812 */ /* 0x000fc800078ec0ff */
[----:B------:R-:W1:Y:S01]  /*0430*/  SHFL.BFLY PT, R21, R16, 0x2, 0x1f ;  /* 0x0c401f0010157f89 */ /* 0x000e6200000e0000 */
[----:B------:R-:W-:Y:S02]  /*0440*/  LEA R22, R12, UR4, 0x2 ;  /* 0x000000040c167c11 */ /* 0x000fe4000f8e10ff */
[----:B------:R-:W2:Y:S01]  /*0450*/  LDC.64 R12, c[0x0][0x228] ;  /* 0x00008a00ff0c7b82 */ /* 0x000ea20000000a00 */
[----:B-1----:R-:W-:Y:S01]  /*0460*/  FADD R20, R16, R21 ;  /* 0x0000001510147221 */ /* 0x002fe20000000000 */
[----:B------:R-:W-:Y:S01]  /*0470*/  LEA R21, R8, UR4, 0x2 ;  /* 0x0000000408157c11 */ /* 0x000fe2000f8e10ff */
[----:B--2---:R-:W-:-:S03]  /*0480*/  IMAD.WIDE R12, R19, 0x4, R12 ;  /* 0x00000004130c7825 */ /* 0x004fc600078e020c */
[----:B------:R-:W1:Y:S04]  /*0490*/  SHFL.BFLY PT, R23, R20, 0x1, 0x1f ;  /* 0x0c201f0014177f89 */ /* 0x000e6800000e0000 */
[----:B------:R2:W-:Y:S01]  /*04a0*/  STS [R21], R14 ;  /* 0x0000000e15007388 */ /* 0x0005e20000000800 */
[----:B------:R-:W-:Y:S08]  /*04b0*/  BAR.SYNC.DEFER_BLOCKING 0x0 ;  /* 0x0000000000007b1d */ /* 0x000ff00000010000 */
[----:B--2---:R-:W2:Y:S01]  /*04c0*/  LDC.64 R14, c[0x0][0x230] ;  /* 0x00008c00ff0e7b82 */ /* 0x004ea20000000a00 */
[----:B-1----:R-:W-:-:S04]  /*04d0*/  FADD R24, R20, R23 ;  /* 0x0000001714187221 */ /* 0x002fc80000000000 */
[----:B------:R-:W-:Y:S01]  /*04e0*/  FFMA R25, R24, R26, 9.9999997473787516356e-06 ;  /* 0x3727c5ac18197423 */ /* 0x000fe2000000001a */
[----:B------:R-:W-:Y:S05]  /*04f0*/  LDS R16, [R22] ;  /* 0x0000000016107984 */ /* 0x000fea0000000800 */
[----:B------:R-:W1:Y:S01]  /*0500*/  MUFU.RSQ R25, R25 ;  /* 0x0000001900197308 */ /* 0x000e620000001400 */
[----:B------:R-:W-:Y:S01]  /*0510*/  BAR.SYNC.DEFER_BLOCKING 0x0 ;  /* 0x0000000000007b1d */ /* 0x000fe20000010000 */
[----:B--2---:R-:W-:-:S04]  /*0520*/  IMAD.WIDE R14, R17, 0x4, R14 ;  /* 0x00000004110e7825 */ /* 0x004fc800078e020e */
[-C--:B-1----:R-:W-:Y:S01]  /*0530*/  FMUL R8, R18, R25.reuse ;  /* 0x0000001912087220 */ /* 0x082fe20000400000 */
[-C--:B------:R-:W-:Y:S01]  /*0540*/  FMUL R9, R9, R25.reuse ;  /* 0x0000001909097220 */ /* 0x080fe20000400000 */
[-C--:B------:R-:W-:Y:S01]  /*0550*/  FMUL R10, R10, R25.reuse ;  /* 0x000000190a0a7220 */ /* 0x080fe20000400000 */
[----:B------:R-:W-:Y:S02]  /*0560*/  FMUL R11, R11, R25 ;  /* 0x000000190b0b7220 */ /* 0x000fe40000400000 */
[----:B------:R-:W-:Y:S02]  /*0570*/  FSETP.GT.AND P1, PT, R8, RZ, PT ;  /* 0x000000ff0800720b */ /* 0x000fe40003f24000 */
[----:B------:R-:W-:Y:S02]  /*0580*/  FSETP.GT.AND P5, PT, R9, RZ, PT ;  /* 0x000000ff0900720b */ /* 0x000fe40003fa4000 */
[----:B------:R-:W-:Y:S01]  /*0590*/  FSETP.GT.AND P4, PT, R10, RZ, PT ;  /* 0x000000ff0a00720b */ /* 0x000fe20003f84000 */
[----:B------:R1:W-:Y:S01]  /*05a0*/  STS [R21], R24 ;  /* 0x0000001815007388 */ /* 0x0003e20000000800 */
[----:B------:R-:W-:Y:S01]  /*05b0*/  BAR.SYNC.DEFER_BLOCKING 0x0 ;  /* 0x0000000000007b1d */ /* 0x000fe20000010000 */
[----:B------:R-:W-:-:S06]  /*05c0*/  FSETP.GT.AND P3, PT, R11, RZ, PT ;  /* 0x000000ff0b00720b */ /* 0x000fcc0003f64000 */
[----:B------:R-:W-:Y:S02]  /*05d0*/  @!P1 FMUL R8, R8, 0.20000000298023223877 ;  /* 0x3e4ccccd08089820 */ /* 0x000fe40000400000 */
[----:B------:R-:W-:Y:S01]  /*05e0*/  @!P5 FMUL R9, R9, 0.20000000298023223877 ;  /* 0x3e4ccccd0909d820 */ /* 0x000fe20000400000 */
[----:B-1----:R-:W1:Y:S01]  /*05f0*/  LDC.64 R20, c[0x0][0x220] ;  /* 0x00008800ff147b82 */ /* 0x002e620000000a00 */
[----:B------:R-:W-:-:S03]  /*0600*/  @!P4 FMUL R10, R10, 0.20000000298023223877 ;  /* 0x3e4ccccd0a0ac820 */ /* 0x000fc60000400000 */
[----:B------:R-:W-:Y:S01]  /*0610*/  @!P3 FMUL R11, R11, 0.20000000298023223877 ;  /* 0x3e4ccccd0b0bb820 */ /* 0x000fe20000400000 */
[----:B------:R-:W2:Y:S04]  /*0620*/  LDS R23, [R22] ;  /* 0x0000000016177984 */ /* 0x000ea80000000800 */
[----:B------:R3:W-:Y:S01]  /*0630*/  @!P2 STG.E.128 desc[UR6][R2.64], R4 ;  /* 0x000000040200a986 */ /* 0x0007e2000c101d06 */
[----:B-1----:R-:W-:-:S03]  /*0640*/  IMAD.WIDE R20, R17, 0x4, R20 ;  /* 0x0000000411147825 */ /* 0x002fc600078e0214 */
[----:B------:R3:W-:Y:S01]  /*0650*/  @!P2 STG.E.128 desc[UR6][R12.64], R8 ;  /* 0x000000080c00a986 */ /* 0x0007e2000c101d06 */
[----:B--2---:R-:W-:-:S06]  /*0660*/  FFMA R23, R23, R26, 9.9999997473787516356e-06 ;  /* 0x3727c5ac17177423 */ /* 0x004fcc000000001a */
[----:B------:R-:W1:Y:S02]  /*0670*/  MUFU.RSQ R23, R23 ;  /* 0x0000001700177308 */ /* 0x000e640000001400 */
[----:B-1----:R3:W-:Y:S01]  /*0680*/  @P0 STG.E desc[UR6][R14.64], R23 ;  /* 0x000000170e000986 */ /* 0x0027e2000c101906 */
[----:B------:R-:W-:Y:S05]  /*0690*/  @!P0 EXIT ;  /* 0x000000000000894d */ /* 0x000fea0003800000 */
[----:B---3--:R-:W-:-:S05]  /*06a0*/  FMUL R3, R16, 0.015625 ;  /* 0x3c80000010037820 */ /* 0x008fca0000400000 */
[----:B------:R-:W-:Y:S01]  /*06b0*/  STG.E desc[UR6][R20.64], R3 ;  /* 0x0000000314007986 */ /* 0x000fe2000c101906 */
[----:B------:R-:W-:Y:S05]  /*06c0*/  EXIT ;  /* 0x000000000000794d */ /* 0x000fea0003800000 */
.L_x_0:
[----:B------:R-:W-:-:S00]  /*06d0*/  BRA `(.L_x_0) ;  /* 0xfffffffc00fc7947 */ /* 0x000fc0000383ffff */
[----:B------:R-:W-:-:S00]  /*06e0*/  NOP ;  /* 0x0000000000007918 */ /* 0x000fc00000000000 */
        /* <DEDUP_REMOVED lines=9> */
.L_x_1:


//--------------------- .nv.global.init           --------------------------
	.section	.nv.global.init,"aw",@progbits
.nv.global.init:
	.type		_$_str,@object
	.size		_$_str,(.L_0 - _$_str)
_$_str:
        /*0000*/ 	.byte	0x5f, 0x5f, 0x43, 0x55, 0x44, 0x41, 0x5f, 0x46, 0x54, 0x5a, 0x00
.L_0:


//--------------------- .nv.shared.triton_per_fused__native_batch_norm_legit_convolution_leaky_relu_2 --------------------------
	.section	.nv.shared.triton_per_fused__native_batch_norm_legit_convolution_leaky_relu_2,"aw",@nobits
	.sectionflags	@""
	.align	16
	.zero		1024


//--------------------- .nv.constant0.triton_per_fused__native_batch_norm_legit_convolution_leaky_relu_2 --------------------------
	.section	.nv.constant0.triton_per_fused__native_batch_norm_legit_convolution_leaky_relu_2,"a",@progbits
	.sectionflags	@""
	.align	4
.nv.constant0.triton_per_fused__native_batch_norm_legit_convolution_leaky_relu_2:
	.zero		576
